	.headerflags	@"EF_CUDA_TEXMODE_UNIFIED EF_CUDA_64BIT_ADDRESS EF_CUDA_ACCELERATORS EF_CUDA_SM90 EF_CUDA_VIRTUAL_SM(EF_CUDA_SM90)"
	.elftype	@"ET_EXEC"


//--------------------- .nv.info                  --------------------------
	.section	.nv.info,"",@"SHT_CUDA_INFO"
	.align	4


	//----- nvinfo : EIATTR_REGCOUNT
	.align		4
        /*0000*/ 	.byte	0x04, 0x2f
        /*0002*/ 	.short	(.L_1 - .L_0)
	.align		4
.L_0:
        /*0004*/ 	.word	index@(triton_poi_fused__weight_norm_interface_13)
        /*0008*/ 	.word	0x0000000e


	//----- nvinfo : EIATTR_MIN_STACK_SIZE
	.align		4
.L_1:
        /*000c*/ 	.byte	0x04, 0x12
        /*000e*/ 	.short	(.L_3 - .L_2)
	.align		4
.L_2:
        /*0010*/ 	.word	index@(triton_poi_fused__weight_norm_interface_13)
        /*0014*/ 	.word	0x00000000


	//----- nvinfo : EIATTR_FRAME_SIZE
	.align		4
.L_3:
        /*0018*/ 	.byte	0x04, 0x11
        /*001a*/ 	.short	(.L_5 - .L_4)
	.align		4
.L_4:
        /*001c*/ 	.word	index@(triton_poi_fused__weight_norm_interface_13)
        /*0020*/ 	.word	0x00000000


	//----- nvinfo : EIATTR_MIN_STACK_SIZE
	.align		4
.L_5:
        /*0024*/ 	.byte	0x04, 0x12
        /*0026*/ 	.short	(.L_7 - .L_6)
	.align		4
.L_6:
        /*0028*/ 	.word	index@(triton_poi_fused__weight_norm_interface_13)
        /*002c*/ 	.word	0x00000000
.L_7:


//--------------------- .nv.info.triton_poi_fused__weight_norm_interface_13 --------------------------
	.section	.nv.info.triton_poi_fused__weight_norm_interface_13,"",@"SHT_CUDA_INFO"
	.sectionflags	@""
	.align	4


	//----- nvinfo : EIATTR_CUDA_API_VERSION
	.align		4
        /*0000*/ 	.byte	0x04, 0x37
        /*0002*/ 	.short	(.L_9 - .L_8)
.L_8:
        /*0004*/ 	.word	0x0000007c


	//----- nvinfo : EIATTR_KPARAM_INFO
	.align		4
.L_9:
        /*0008*/ 	.byte	0x04, 0x17
        /*000a*/ 	.short	(.L_11 - .L_10)
.L_10:
        /*000c*/ 	.word	0x00000000
        /*0010*/ 	.short	0x0004
        /*0012*/ 	.short	0x0020
        /*0014*/ 	.byte	0x00, 0xf0, 0x11, 0x00


	//----- nvinfo : EIATTR_KPARAM_INFO
	.align		4
.L_11:
        /*0018*/ 	.byte	0x04, 0x17
        /*001a*/ 	.short	(.L_13 - .L_12)
.L_12:
        /*001c*/ 	.word	0x00000000
        /*0020*/ 	.short	0x0003
        /*0022*/ 	.short	0x0018
        /*0024*/ 	.byte	0x00, 0xf4, 0x21, 0x00


	//----- nvinfo : EIATTR_KPARAM_INFO
	.align		4
.L_13:
        /*0028*/ 	.byte	0x04, 0x17
        /*002a*/ 	.short	(.L_15 - .L_14)
.L_14:
        /*002c*/ 	.word	0x00000000
        /*0030*/ 	.short	0x0002
        /*0032*/ 	.short	0x0010
        /*0034*/ 	.byte	0x00, 0xf4, 0x21, 0x00


	//----- nvinfo : EIATTR_KPARAM_INFO
	.align		4
.L_15:
        /*0038*/ 	.byte	0x04, 0x17
        /*003a*/ 	.short	(.L_17 - .L_16)
.L_16:
        /*003c*/ 	.word	0x00000000
        /*0040*/ 	.short	0x0001
        /*0042*/ 	.short	0x0008
        /*0044*/ 	.byte	0x00, 0xf4, 0x21, 0x00


	//----- nvinfo : EIATTR_KPARAM_INFO
	.align		4
.L_17:
        /*0048*/ 	.byte	0x04, 0x17
        /*004a*/ 	.short	(.L_19 - .L_18)
.L_18:
        /*004c*/ 	.word	0x00000000
        /*0050*/ 	.short	0x0000
        /*0052*/ 	.short	0x0000
        /*0054*/ 	.byte	0x00, 0xf4, 0x21, 0x00


	//----- nvinfo : EIATTR_SPARSE_MMA_MASK
	.align		4
.L_19:
        /*0058*/ 	.byte	0x03, 0x50
        /*005a*/ 	.short	0x0000


	//----- nvinfo : EIATTR_MAXREG_COUNT
	.align		4
        /*005c*/ 	.byte	0x03, 0x1b
        /*005e*/ 	.short	0x00ff


	//----- nvinfo : EIATTR_EXIT_INSTR_OFFSETS
	.align		4
        /*0060*/ 	.byte	0x04, 0x1c
        /*0062*/ 	.short	(.L_21 - .L_20)


	//   ....[0]....
.L_20:
        /*0064*/ 	.word	0x000001c0


	//   ....[1]....
        /*0068*/ 	.word	0x000001e0


	//----- nvinfo : EIATTR_REQNTID
	.align		4
.L_21:
        /*006c*/ 	.byte	0x04, 0x10
        /*006e*/ 	.short	(.L_23 - .L_22)
.L_22:
        /*0070*/ 	.word	0x00000020
        /*0074*/ 	.word	0x00000001
        /*0078*/ 	.word	0x00000001


	//----- nvinfo : EIATTR_CBANK_PARAM_SIZE
	.align		4
.L_23:
        /*007c*/ 	.byte	0x03, 0x19
        /*007e*/ 	.short	0x0024


	//----- nvinfo : EIATTR_PARAM_CBANK
	.align		4
        /*0080*/ 	.byte	0x04, 0x0a
        /*0082*/ 	.short	(.L_25 - .L_24)
	.align		4
.L_24:
        /*0084*/ 	.word	index@(.nv.constant0.triton_poi_fused__weight_norm_interface_13)
        /*0088*/ 	.short	0x0210
        /*008a*/ 	.short	0x0024


	//----- nvinfo : EIATTR_SW_WAR
	.align		4
.L_25:
        /*008c*/ 	.byte	0x04, 0x36
        /*008e*/ 	.short	(.L_27 - .L_26)
.L_26:
        /*0090*/ 	.word	0x00000008
.L_27:


//--------------------- .nv.callgraph             --------------------------
	.section	.nv.callgraph,"",@"SHT_CUDA_CALLGRAPH"
	.align	4
	.sectionentsize	8
	.align		4
        /*0000*/ 	.word	0x00000000
	.align		4
        /*0004*/ 	.word	0xffffffff
	.align		4
        /*0008*/ 	.word	0x00000000
	.align		4
        /*000c*/ 	.word	0xfffffffe
	.align		4
        /*0010*/ 	.word	0x00000000
	.align		4
        /*0014*/ 	.word	0xfffffffd
	.align		4
        /*0018*/ 	.word	0x00000000
	.align		4
        /*001c*/ 	.word	0xfffffffc


//--------------------- .text.triton_poi_fused__weight_norm_interface_13 --------------------------
	.section	.text.triton_poi_fused__weight_norm_interface_13,"ax",@progbits
	.align	128
        .global         triton_poi_fused__weight_norm_interface_13
        .type           triton_poi_fused__weight_norm_interface_13,@function
        .size           triton_poi_fused__weight_norm_interface_13,(.L_x_1 - triton_poi_fused__weight_norm_interface_13)
        .other          triton_poi_fused__weight_norm_interface_13,@"STO_CUDA_ENTRY STV_DEFAULT"
triton_poi_fused__weight_norm_interface_13:
.text.triton_poi_fused__weight_norm_interface_13:
[----:B------:R-:W0:Y:S02]  /*0000*/  LDC R1, c[0x0][0x28] ;  /* 0x00000a00ff017b82 */ /* 0x000e240000000800 */
[----:B------:R-:W1:Y:S01]  /*0010*/  LDC.64 R6, c[0x0][0x220] ;  /* 0x00008800ff067b82 */ /* 0x000e620000000a00 */
[----:B------:R-:W2:Y:S01]  /*0020*/  S2R R10, SR_TID.X ;  /* 0x00000000000a7919 */ /* 0x000ea20000002100 */
[----:B------:R-:W-:Y:S01]  /*0030*/  ULDC.64 UR4, c[0x0][0x208] ;  /* 0x0000820000047ab9 */ /* 0x000fe20000000a00 */
[----:B------:R-:W3:Y:S05]  /*0040*/  S2R R9, SR_CTAID.X ;  /* 0x0000000000097919 */ /* 0x000eea0000002500 */
[----:B------:R-:W4:Y:S08]  /*0050*/  LDC.64 R4, c[0x0][0x218] ;  /* 0x00008600ff047b82 */ /* 0x000f300000000a00 */
[----:B------:R-:W5:Y:S01]  /*0060*/  LDC.64 R2, c[0x0][0x210] ;  /* 0x00008400ff027b82 */ /* 0x000f620000000a00 */
[----:B-1----:R1:W5:Y:S04]  /*0070*/  LDG.E R8, desc[UR4][R6.64] ;  /* 0x0000000406087981 */ /* 0x002368000c1e1900 */
[----:B----4-:R-:W4:Y:S01]  /*0080*/  LDG.E R4, desc[UR4][R4.64] ;  /* 0x0000000404047981 */ /* 0x010f22000c1e1900 */
[----:B--2---:R-:W-:-:S02]  /*0090*/  LOP3.LUT R0, R10, 0x7, RZ, 0xc0, !PT ;  /* 0x000000070a007812 */ /* 0x004fc400078ec0ff */
[----:B-1----:R-:W1:Y:S02]  /*00a0*/  LDC.64 R6, c[0x0][0x228] ;  /* 0x00008a00ff067b82 */ /* 0x002e640000000a00 */
[----:B---3--:R-:W-:Y:S01]  /*00b0*/  LEA R9, R9, R0, 0x3 ;  /* 0x0000000009097211 */ /* 0x008fe200078e18ff */
[----:B------:R-:W-:-:S03]  /*00c0*/  HFMA2.MMA R0, -RZ, RZ, 0, 0 ;  /* 0x00000000ff007435 */ /* 0x000fc600000001ff */
[C---:B------:R-:W-:Y:S01]  /*00d0*/  ISETP.GE.AND P0, PT, R9.reuse, 0x7, PT ;  /* 0x000000070900780c */ /* 0x040fe20003f06270 */
[----:B-----5:R-:W-:-:S12]  /*00e0*/  IMAD.WIDE R2, R9, 0x4, R2 ;  /* 0x0000000409027825 */ /* 0x020fd800078e0202 */
[----:B------:R1:W2:Y:S01]  /*00f0*/  @!P0 LDG.E R0, desc[UR4][R2.64] ;  /* 0x0000000402008981 */ /* 0x0002a2000c1e1900 */
[----:B------:R-:W-:-:S04]  /*0100*/  LOP3.LUT P0, RZ, R10, 0x18, RZ, 0xc0, !PT ;  /* 0x000000180aff7812 */ /* 0x000fc8000780c0ff */
[C---:B------:R-:W-:Y:S01]  /*0110*/  ISETP.LT.AND P0, PT, R9.reuse, 0x7, !P0 ;  /* 0x000000070900780c */ /* 0x040fe20004701270 */
[----:B-1----:R-:W-:Y:S01]  /*0120*/  IMAD.WIDE R2, R9, 0x4, R6 ;  /* 0x0000000409027825 */ /* 0x002fe200078e0206 */
[C---:B------:R-:W-:Y:S02]  /*0130*/  FSETP.GT.AND P2, PT, |R8|.reuse, 8.50705917302346158658e+37, PT ;  /* 0x7e8000000800780b */ /* 0x040fe40003f44200 */
[----:B------:R-:W-:-:S11]  /*0140*/  FSETP.GEU.AND P1, PT, |R8|, 1.175494350822287508e-38, PT ;  /* 0x008000000800780b */ /* 0x000fd60003f2e200 */
[----:B------:R-:W-:-:S04]  /*0150*/  @P2 FMUL R8, R8, 0.25 ;  /* 0x3e80000008082820 */ /* 0x000fc80000400000 */
[----:B------:R-:W-:-:S04]  /*0160*/  @!P1 FMUL R8, R8, 16777216 ;  /* 0x4b80000008089820 */ /* 0x000fc80000400000 */
[----:B------:R-:W1:Y:S01]  /*0170*/  MUFU.RCP R11, R8 ;  /* 0x00000008000b7308 */ /* 0x000e620000001000 */
[----:B----4-:R-:W-:-:S04]  /*0180*/  @P2 FMUL R4, R4, 0.25 ;  /* 0x3e80000004042820 */ /* 0x010fc80000400000 */
[----:B------:R-:W-:-:S04]  /*0190*/  @!P1 FMUL R4, R4, 16777216 ;  /* 0x4b80000004049820 */ /* 0x000fc80000400000 */
[----:B-1----:R-:W-:-:S04]  /*01a0*/  FMUL R11, R11, R4 ;  /* 0x000000040b0b7220 */ /* 0x002fc80000400000 */
[----:B--2---:R-:W-:Y:S01]  /*01b0*/  FMUL R11, R11, R0 ;  /* 0x000000000b0b7220 */ /* 0x004fe20000400000 */
[----:B------:R-:W-:Y:S06]  /*01c0*/  @!P0 EXIT ;  /* 0x000000000000894d */ /* 0x000fec0003800000 */
[----:B------:R-:W-:Y:S01]  /*01d0*/  STG.E desc[UR4][R2.64], R11 ;  /* 0x0000000b02007986 */ /* 0x000fe2000c101904 */
[----:B------:R-:W-:Y:S05]  /*01e0*/  EXIT ;  /* 0x000000000000794d */ /* 0x000fea0003800000 */
.L_x_0:
[----:B------:R-:W-:-:S00]  /*01f0*/  BRA `(.L_x_0) ;  /* 0xfffffffc00fc7947 */ /* 0x000fc0000383ffff */
[----:B------:R-:W-:-:S00]  /*0200*/  NOP ;  /* 0x0000000000007918 */ /* 0x000fc00000000000 */
[----:B------:R-:W-:-:S00]  /*0210*/  NOP ;  /* 0x0000000000007918 */ /* 0x000fc00000000000 */
[----:B------:R-:W-:-:S00]  /*0220*/  NOP ;  /* 0x0000000000007918 */ /* 0x000fc00000000000 */
[----:B------:R-:W-:-:S00]  /*0230*/  NOP ;  /* 0x0000000000007918 */ /* 0x000fc00000000000 */
[----:B------:R-:W-:-:S00]  /*0240*/  NOP ;  /* 0x0000000000007918 */ /* 0x000fc00000000000 */
[----:B------:R-:W-:-:S00]  /*0250*/  NOP ;  /* 0x0000000000007918 */ /* 0x000fc00000000000 */
[----:B------:R-:W-:-:S00]  /*0260*/  NOP ;  /* 0x0000000000007918 */ /* 0x000fc00000000000 */
[----:B------:R-:W-:-:S00]  /*0270*/  NOP ;  /* 0x0000000000007918 */ /* 0x000fc00000000000 */
.L_x_1:


//--------------------- .nv.constant0.triton_poi_fused__weight_norm_interface_13 --------------------------
	.section	.nv.constant0.triton_poi_fused__weight_norm_interface_13,"a",@progbits
	.sectionflags	@""
	.align	4
.nv.constant0.triton_poi_fused__weight_norm_interface_13:
	.zero		564
